//
// Generated by NVIDIA NVVM Compiler
//
// Compiler Build ID: CL-36424714
// Cuda compilation tools, release 13.0, V13.0.88
// Based on NVVM 20.0.0
//

.version 9.0
.target sm_100
.address_size 64

	// .globl	_Z19illegalAccessKernelPi

.visible .entry _Z19illegalAccessKernelPi(
	.param .u64 .ptr .align 1 _Z19illegalAccessKernelPi_param_0
)
{
	.reg .b32 	%r<5>;
	.reg .b64 	%rd<3>;

	ld.param.u64 	%rd1, [_Z19illegalAccessKernelPi_param_0];
	cvta.to.global.u64 	%rd2, %rd1;
	mov.u32 	%r1, %ctaid.x;
	mov.u32 	%r2, %ntid.x;
	mov.u32 	%r3, %tid.x;
	mad.lo.s32 	%r4, %r1, %r2, %r3;
	st.global.u32 	[%rd2+40], %r4;
	ret;

}


// ===== COMPILED SASS (sm_100) =====

	.target	sm_100

	.elftype	@"ET_EXEC"


//--------------------- .note.nv.tkinfo           --------------------------
	.section	.note.nv.tkinfo,"",@"SHT_NOTE"
	.sectionflags	@"SHF_NOTE_NV_TKINFO"
	.tkinfo
        /*0018*/ 	.word	0x00000002
        /*0030*/ 	.string	""
        /*0030*/ 	.string	"ptxas"
        /*0030*/ 	.string	"Cuda compilation tools, release 13.0, V13.0.88"
        /*0030*/ 	.string	"Build cuda_13.0.r13.0/compiler.36424714_0"
        /*0030*/ 	.string	"-arch sm_100 -m 64 "



//--------------------- .note.nv.cuinfo           --------------------------
	.section	.note.nv.cuinfo,"",@"SHT_NOTE"
	.sectionflags	@"SHF_NOTE_NV_CUINFO"
        /*0018*/ 	.short	0x0002
        /*001a*/ 	.short	0x0064
        /*001c*/ 	.short	0x0082
	.zero		2


//--------------------- .nv.info                  --------------------------
	.section	.nv.info,"",@"SHT_CUDA_INFO"
	.align	4


	//----- nvinfo : EIATTR_REGCOUNT
	.align		4
        /*0000*/ 	.byte	0x04, 0x2f
        /*0002*/ 	.short	(.L_1 - .L_0)
	.align		4
.L_0:
        /*0004*/ 	.word	index@(_Z19illegalAccessKernelPi)
        /*0008*/ 	.word	0x00000008


	//----- nvinfo : EIATTR_FRAME_SIZE
	.align		4
.L_1:
        /*000c*/ 	.byte	0x04, 0x11
        /*000e*/ 	.short	(.L_3 - .L_2)
	.align		4
.L_2:
        /*0010*/ 	.word	index@(_Z19illegalAccessKernelPi)
        /*0014*/ 	.word	0x00000000


	//----- nvinfo : EIATTR_MIN_STACK_SIZE
	.align		4
.L_3:
        /*0018*/ 	.byte	0x04, 0x12
        /*001a*/ 	.short	(.L_5 - .L_4)
	.align		4
.L_4:
        /*001c*/ 	.word	index@(_Z19illegalAccessKernelPi)
        /*0020*/ 	.word	0x00000000
.L_5:


//--------------------- .nv.compat                --------------------------
	.section	.nv.compat,"",@"SHT_CUDA_COMPAT_INFO"
	.align	4
        /*0000*/ 	.byte	0x02, 0x09, 0x00, 0x00, 0x02, 0x02, 0x01, 0x00, 0x02, 0x05, 0x05, 0x00, 0x03, 0x07, 0x01, 0x01
        /*0010*/ 	.byte	0x02, 0x03, 0x00, 0x00, 0x02, 0x06, 0x01, 0x00, 0x04, 0x0b, 0x08, 0x00, 0x09, 0x00, 0x00, 0x00
        /*0020*/ 	.byte	0x00, 0x00, 0x00, 0x00


//--------------------- .nv.info._Z19illegalAccessKernelPi --------------------------
	.section	.nv.info._Z19illegalAccessKernelPi,"",@"SHT_CUDA_INFO"
	.sectionflags	@""
	.align	4


	//----- nvinfo : EIATTR_CUDA_API_VERSION
	.align		4
        /*0000*/ 	.byte	0x04, 0x37
        /*0002*/ 	.short	(.L_7 - .L_6)
.L_6:
        /*0004*/ 	.word	0x00000082


	//----- nvinfo : EIATTR_KPARAM_INFO
	.align		4
.L_7:
        /*0008*/ 	.byte	0x04, 0x17
        /*000a*/ 	.short	(.L_9 - .L_8)
.L_8:
        /*000c*/ 	.word	0x00000000
        /*0010*/ 	.short	0x0000
        /*0012*/ 	.short	0x0000
        /*0014*/ 	.byte	0x00, 0xf5, 0x21, 0x00


	//----- nvinfo : EIATTR_SPARSE_MMA_MASK
	.align		4
.L_9:
        /*0018*/ 	.byte	0x03, 0x50
        /*001a*/ 	.short	0x0000


	//----- nvinfo : EIATTR_MAXREG_COUNT
	.align		4
        /*001c*/ 	.byte	0x03, 0x1b
        /*001e*/ 	.short	0x00ff


	//----- nvinfo : EIATTR_MERCURY_ISA_VERSION
	.align		4
        /*0020*/ 	.byte	0x03, 0x5f
        /*0022*/ 	.short	0x0101


	//----- nvinfo : EIATTR_VRC_CTA_INIT_COUNT
	.align		4
        /*0024*/ 	.byte	0x02, 0x4a
	.zero		1
	.zero		1


	//----- nvinfo : EIATTR_EXIT_INSTR_OFFSETS
	.align		4
        /*0028*/ 	.byte	0x04, 0x1c
        /*002a*/ 	.short	(.L_11 - .L_10)


	//   ....[0]....
.L_10:
        /*002c*/ 	.word	0x00000080


	//----- nvinfo : EIATTR_CBANK_PARAM_SIZE
	.align		4
.L_11:
        /*0030*/ 	.byte	0x03, 0x19
        /*0032*/ 	.short	0x0008


	//----- nvinfo : EIATTR_PARAM_CBANK
	.align		4
        /*0034*/ 	.byte	0x04, 0x0a
        /*0036*/ 	.short	(.L_13 - .L_12)
	.align		4
.L_12:
        /*0038*/ 	.word	index@(.nv.constant0._Z19illegalAccessKernelPi)
        /*003c*/ 	.short	0x0380
        /*003e*/ 	.short	0x0008


	//----- nvinfo : EIATTR_SW_WAR
	.align		4
.L_13:
        /*0040*/ 	.byte	0x04, 0x36
        /*0042*/ 	.short	(.L_15 - .L_14)
.L_14:
        /*0044*/ 	.word	0x00000008
.L_15:


//--------------------- .nv.callgraph             --------------------------
	.section	.nv.callgraph,"",@"SHT_CUDA_CALLGRAPH"
	.align	4
	.sectionentsize	8
	.align		4
        /*0000*/ 	.word	0x00000000
	.align		4
        /*0004*/ 	.word	0xffffffff
	.align		4
        /*0008*/ 	.word	0x00000000
	.align		4
        /*000c*/ 	.word	0xfffffffe
	.align		4
        /*0010*/ 	.word	0x00000000
	.align		4
        /*0014*/ 	.word	0xfffffffd
	.align		4
        /*0018*/ 	.word	0x00000000
	.align		4
        /*001c*/ 	.word	0xfffffffc


//--------------------- .text._Z19illegalAccessKernelPi --------------------------
	.section	.text._Z19illegalAccessKernelPi,"ax",@progbits
	.align	128
        .global         _Z19illegalAccessKernelPi
        .type           _Z19illegalAccessKernelPi,@function
        .size           _Z19illegalAccessKernelPi,(.L_x_1 - _Z19illegalAccessKernelPi)
        .other          _Z19illegalAccessKernelPi,@"STO_CUDA_ENTRY STV_DEFAULT"
_Z19illegalAccessKernelPi:
.text._Z19illegalAccessKernelPi:
[----:B------:R-:W-:Y:S01]  /*0000*/  LDC R1, c[0x0][0x37c] ;  /* 0x0000df00ff017b82 */ /* 0x000fe20000000800 */
[----:B------:R-:W0:Y:S07]  /*0010*/  S2R R0, SR_TID.X ;  /* 0x0000000000007919 */ /* 0x000e2e0000002100 */
[----:B------:R-:W0:Y:S01]  /*0020*/  S2UR UR6, SR_CTAID.X ;  /* 0x00000000000679c3 */ /* 0x000e220000002500 */
[----:B------:R-:W1:Y:S07]  /*0030*/  LDCU.64 UR4, c[0x0][0x358] ;  /* 0x00006b00ff0477ac */ /* 0x000e6e0008000a00 */
[----:B------:R-:W0:Y:S08]  /*0040*/  LDC R5, c[0x0][0x360] ;  /* 0x0000d800ff057b82 */ /* 0x000e300000000800 */
[----:B------:R-:W1:Y:S01]  /*0050*/  LDC.64 R2, c[0x0][0x380] ;  /* 0x0000e000ff027b82 */ /* 0x000e620000000a00 */
[----:B0-----:R-:W-:-:S05]  /*0060*/  IMAD R5, R5, UR6, R0 ;  /* 0x0000000605057c24 */ /* 0x001fca000f8e0200 */
[----:B-1----:R-:W-:Y:S01]  /*0070*/  STG.E desc[UR4][R2.64+0x28], R5 ;  /* 0x0000280502007986 */ /* 0x002fe2000c101904 */
[----:B------:R-:W-:Y:S05]  /*0080*/  EXIT ;  /* 0x000000000000794d */ /* 0x000fea0003800000 */
.L_x_0:
[----:B------:R-:W-:-:S00]  /*0090*/  BRA `(.L_x_0) ;  /* 0xfffffffc00fc7947 */ /* 0x000fc0000383ffff */
[----:B------:R-:W-:-:S00]  /*00a0*/  NOP ;  /* 0x0000000000007918 */ /* 0x000fc00000000000 */
        /* <DEDUP_REMOVED lines=13> */
.L_x_1:


//--------------------- .nv.shared.reserved.0     --------------------------
	.section	.nv.shared.reserved.0,"aw",@nobits
	.weak		__nv_reservedSMEM_offset_0_alias
	.size		__nv_reservedSMEM_offset_0_alias, 0, 64
	.other		__nv_reservedSMEM_offset_0_alias,@"STO_CUDA_RESERVED_SHARED STV_DEFAULT"
__nv_reservedSMEM_offset_0_alias:
	.zero		0
	.zero		64


//--------------------- .nv.constant0._Z19illegalAccessKernelPi --------------------------
	.section	.nv.constant0._Z19illegalAccessKernelPi,"a",@progbits
	.sectionflags	@""
	.align	4
.nv.constant0._Z19illegalAccessKernelPi:
	.zero		904


//--------------------- SYMBOLS --------------------------

	.type		.nv.reservedSmem.offset0,@object
	.size		.nv.reservedSmem.offset0,0x4
